//
// Generated by NVIDIA NVVM Compiler
//
// Compiler Build ID: CL-36424714
// Cuda compilation tools, release 13.0, V13.0.88
// Based on NVVM 20.0.0
//

.version 9.0
.target sm_100
.address_size 64

	// .globl	_Z16kernelHistogramaPhmPj
// _ZZ16kernelHistogramaPhmPjE4temp has been demoted

.visible .entry _Z16kernelHistogramaPhmPj(
	.param .u64 .ptr .align 1 _Z16kernelHistogramaPhmPj_param_0,
	.param .u64 _Z16kernelHistogramaPhmPj_param_1,
	.param .u64 .ptr .align 1 _Z16kernelHistogramaPhmPj_param_2
)
{
	.reg .pred 	%p<5>;
	.reg .b16 	%rs<2>;
	.reg .b32 	%r<32>;
	.reg .b64 	%rd<17>;
	// demoted variable
	.shared .align 4 .b8 _ZZ16kernelHistogramaPhmPjE4temp[1024];
	ld.param.u64 	%rd9, [_Z16kernelHistogramaPhmPj_param_0];
	ld.param.u64 	%rd10, [_Z16kernelHistogramaPhmPj_param_1];
	ld.param.u64 	%rd11, [_Z16kernelHistogramaPhmPj_param_2];
	mov.u32 	%r1, %tid.x;
	shl.b32 	%r9, %r1, 2;
	mov.u32 	%r10, _ZZ16kernelHistogramaPhmPjE4temp;
	add.s32 	%r11, %r10, %r9;
	mov.b32 	%r12, 0;
	st.shared.u32 	[%r11], %r12;
	bar.sync 	0;
	mov.u32 	%r13, %ctaid.x;
	mov.u32 	%r2, %ntid.x;
	mad.lo.s32 	%r14, %r13, %r2, %r1;
	cvt.u64.u32 	%rd15, %r14;
	setp.le.u64 	%p1, %rd10, %rd15;
	@%p1 bra 	$L__BB0_3;
	mov.u32 	%r15, %nctaid.x;
	mul.lo.s32 	%r16, %r2, %r15;
	cvt.s64.s32 	%rd2, %r16;
	cvta.to.global.u64 	%rd3, %rd9;
$L__BB0_2:
	add.s64 	%rd12, %rd3, %rd15;
	ld.global.u8 	%rs1, [%rd12];
	mul.wide.u16 	%r17, %rs1, 4;
	add.s32 	%r19, %r10, %r17;
	atom.shared.add.u32 	%r20, [%r19], 1;
	add.s64 	%rd15, %rd15, %rd2;
	setp.lt.u64 	%p2, %rd15, %rd10;
	@%p2 bra 	$L__BB0_2;
$L__BB0_3:
	bar.sync 	0;
	setp.lt.u32 	%p3, %r1, 56;
	selp.b32 	%r31, -3, -2, %p3;
	min.u32 	%r21, %r1, 56;
	shl.b32 	%r22, %r1, 1;
	add.s32 	%r23, %r21, %r22;
	shl.b32 	%r24, %r1, 3;
	shl.b32 	%r25, %r21, 2;
	add.s32 	%r26, %r24, %r25;
	add.s32 	%r30, %r10, %r26;
	mul.wide.u32 	%rd13, %r23, 4;
	cvta.to.global.u64 	%rd14, %rd11;
	add.s64 	%rd16, %rd14, %rd13;
$L__BB0_4:
	ld.shared.u32 	%r28, [%r30];
	atom.global.add.u32 	%r29, [%rd16], %r28;
	add.s32 	%r31, %r31, 1;
	setp.ne.s32 	%p4, %r31, 0;
	add.s32 	%r30, %r30, 4;
	add.s64 	%rd16, %rd16, 4;
	@%p4 bra 	$L__BB0_4;
	ret;

}


// ===== COMPILED SASS (sm_100) =====

	.target	sm_100

	.elftype	@"ET_EXEC"


//--------------------- .note.nv.tkinfo           --------------------------
	.section	.note.nv.tkinfo,"",@"SHT_NOTE"
	.sectionflags	@"SHF_NOTE_NV_TKINFO"
	.tkinfo
        /*0018*/ 	.word	0x00000002
        /*0030*/ 	.string	""
        /*0030*/ 	.string	"ptxas"
        /*0030*/ 	.string	"Cuda compilation tools, release 13.0, V13.0.88"
        /*0030*/ 	.string	"Build cuda_13.0.r13.0/compiler.36424714_0"
        /*0030*/ 	.string	"-arch sm_100 -m 64 "



//--------------------- .note.nv.cuinfo           --------------------------
	.section	.note.nv.cuinfo,"",@"SHT_NOTE"
	.sectionflags	@"SHF_NOTE_NV_CUINFO"
        /*0018*/ 	.short	0x0002
        /*001a*/ 	.short	0x0064
        /*001c*/ 	.short	0x0082
	.zero		2


//--------------------- .nv.info                  --------------------------
	.section	.nv.info,"",@"SHT_CUDA_INFO"
	.align	4


	//----- nvinfo : EIATTR_REGCOUNT
	.align		4
        /*0000*/ 	.byte	0x04, 0x2f
        /*0002*/ 	.short	(.L_1 - .L_0)
	.align		4
.L_0:
        /*0004*/ 	.word	index@(_Z16kernelHistogramaPhmPj)
        /*0008*/ 	.word	0x0000000e


	//----- nvinfo : EIATTR_FRAME_SIZE
	.align		4
.L_1:
        /*000c*/ 	.byte	0x04, 0x11
        /*000e*/ 	.short	(.L_3 - .L_2)
	.align		4
.L_2:
        /*0010*/ 	.word	index@(_Z16kernelHistogramaPhmPj)
        /*0014*/ 	.word	0x00000000


	//----- nvinfo : EIATTR_MIN_STACK_SIZE
	.align		4
.L_3:
        /*0018*/ 	.byte	0x04, 0x12
        /*001a*/ 	.short	(.L_5 - .L_4)
	.align		4
.L_4:
        /*001c*/ 	.word	index@(_Z16kernelHistogramaPhmPj)
        /*0020*/ 	.word	0x00000000
.L_5:


//--------------------- .nv.compat                --------------------------
	.section	.nv.compat,"",@"SHT_CUDA_COMPAT_INFO"
	.align	4
        /*0000*/ 	.byte	0x02, 0x09, 0x00, 0x00, 0x02, 0x02, 0x01, 0x00, 0x02, 0x05, 0x05, 0x00, 0x03, 0x07, 0x01, 0x01
        /*0010*/ 	.byte	0x02, 0x03, 0x00, 0x00, 0x02, 0x06, 0x01, 0x00, 0x04, 0x0b, 0x08, 0x00, 0x09, 0x00, 0x00, 0x00
        /*0020*/ 	.byte	0x00, 0x00, 0x00, 0x00


//--------------------- .nv.info._Z16kernelHistogramaPhmPj --------------------------
	.section	.nv.info._Z16kernelHistogramaPhmPj,"",@"SHT_CUDA_INFO"
	.sectionflags	@""
	.align	4


	//----- nvinfo : EIATTR_CUDA_API_VERSION
	.align		4
        /*0000*/ 	.byte	0x04, 0x37
        /*0002*/ 	.short	(.L_7 - .L_6)
.L_6:
        /*0004*/ 	.word	0x00000082


	//----- nvinfo : EIATTR_KPARAM_INFO
	.align		4
.L_7:
        /*0008*/ 	.byte	0x04, 0x17
        /*000a*/ 	.short	(.L_9 - .L_8)
.L_8:
        /*000c*/ 	.word	0x00000000
        /*0010*/ 	.short	0x0002
        /*0012*/ 	.short	0x0010
        /*0014*/ 	.byte	0x00, 0xf5, 0x21, 0x00


	//----- nvinfo : EIATTR_KPARAM_INFO
	.align		4
.L_9:
        /*0018*/ 	.byte	0x04, 0x17
        /*001a*/ 	.short	(.L_11 - .L_10)
.L_10:
        /*001c*/ 	.word	0x00000000
        /*0020*/ 	.short	0x0001
        /*0022*/ 	.short	0x0008
        /*0024*/ 	.byte	0x00, 0xf0, 0x21, 0x00


	//----- nvinfo : EIATTR_KPARAM_INFO
	.align		4
.L_11:
        /*0028*/ 	.byte	0x04, 0x17
        /*002a*/ 	.short	(.L_13 - .L_12)
.L_12:
        /*002c*/ 	.word	0x00000000
        /*0030*/ 	.short	0x0000
        /*0032*/ 	.short	0x0000
        /*0034*/ 	.byte	0x00, 0xf5, 0x21, 0x00


	//----- nvinfo : EIATTR_SPARSE_MMA_MASK
	.align		4
.L_13:
        /*0038*/ 	.byte	0x03, 0x50
        /*003a*/ 	.short	0x0000


	//----- nvinfo : EIATTR_MAXREG_COUNT
	.align		4
        /*003c*/ 	.byte	0x03, 0x1b
        /*003e*/ 	.short	0x00ff


	//----- nvinfo : EIATTR_NUM_BARRIERS
	.align		4
        /*0040*/ 	.byte	0x02, 0x4c
        /*0042*/ 	.byte	0x01
	.zero		1


	//----- nvinfo : EIATTR_MERCURY_ISA_VERSION
	.align		4
        /*0044*/ 	.byte	0x03, 0x5f
        /*0046*/ 	.short	0x0101


	//----- nvinfo : EIATTR_VRC_CTA_INIT_COUNT
	.align		4
        /*0048*/ 	.byte	0x02, 0x4a
	.zero		1
	.zero		1


	//----- nvinfo : EIATTR_EXIT_INSTR_OFFSETS
	.align		4
        /*004c*/ 	.byte	0x04, 0x1c
        /*004e*/ 	.short	(.L_15 - .L_14)


	//   ....[0]....
.L_14:
        /*0050*/ 	.word	0x00000320


	//----- nvinfo : EIATTR_CRS_STACK_SIZE
	.align		4
.L_15:
        /*0054*/ 	.byte	0x04, 0x1e
        /*0056*/ 	.short	(.L_17 - .L_16)
.L_16:
        /*0058*/ 	.word	0x00000000


	//----- nvinfo : EIATTR_CBANK_PARAM_SIZE
	.align		4
.L_17:
        /*005c*/ 	.byte	0x03, 0x19
        /*005e*/ 	.short	0x0018


	//----- nvinfo : EIATTR_PARAM_CBANK
	.align		4
        /*0060*/ 	.byte	0x04, 0x0a
        /*0062*/ 	.short	(.L_19 - .L_18)
	.align		4
.L_18:
        /*0064*/ 	.word	index@(.nv.constant0._Z16kernelHistogramaPhmPj)
        /*0068*/ 	.short	0x0380
        /*006a*/ 	.short	0x0018


	//----- nvinfo : EIATTR_SW_WAR
	.align		4
.L_19:
        /*006c*/ 	.byte	0x04, 0x36
        /*006e*/ 	.short	(.L_21 - .L_20)
.L_20:
        /*0070*/ 	.word	0x00000008
.L_21:


//--------------------- .nv.callgraph             --------------------------
	.section	.nv.callgraph,"",@"SHT_CUDA_CALLGRAPH"
	.align	4
	.sectionentsize	8
	.align		4
        /*0000*/ 	.word	0x00000000
	.align		4
        /*0004*/ 	.word	0xffffffff
	.align		4
        /*0008*/ 	.word	0x00000000
	.align		4
        /*000c*/ 	.word	0xfffffffe
	.align		4
        /*0010*/ 	.word	0x00000000
	.align		4
        /*0014*/ 	.word	0xfffffffd
	.align		4
        /*0018*/ 	.word	0x00000000
	.align		4
        /*001c*/ 	.word	0xfffffffc


//--------------------- .text._Z16kernelHistogramaPhmPj --------------------------
	.section	.text._Z16kernelHistogramaPhmPj,"ax",@progbits
	.align	128
        .global         _Z16kernelHistogramaPhmPj
        .type           _Z16kernelHistogramaPhmPj,@function
        .size           _Z16kernelHistogramaPhmPj,(.L_x_5 - _Z16kernelHistogramaPhmPj)
        .other          _Z16kernelHistogramaPhmPj,@"STO_CUDA_ENTRY STV_DEFAULT"
_Z16kernelHistogramaPhmPj:
.text._Z16kernelHistogramaPhmPj:
[----:B------:R-:W-:Y:S01]  /*0000*/  LDC R1, c[0x0][0x37c] ;  /* 0x0000df00ff017b82 */ /* 0x000fe20000000800 */
[----:B------:R-:W0:Y:S07]  /*0010*/  S2R R8, SR_TID.X ;  /* 0x0000000000087919 */ /* 0x000e2e0000002100 */
[----:B------:R-:W1:Y:S01]  /*0020*/  S2UR UR6, SR_CTAID.X ;  /* 0x00000000000679c3 */ /* 0x000e620000002500 */
[----:B------:R-:W2:Y:S01]  /*0030*/  LDCU.64 UR8, c[0x0][0x388] ;  /* 0x00007100ff0877ac */ /* 0x000ea20008000a00 */
[----:B------:R-:W-:Y:S01]  /*0040*/  BSSY.RECONVERGENT B0, `(.L_x_0) ;  /* 0x000001e000007945 */ /* 0x000fe20003800200 */
[----:B------:R-:W-:Y:S01]  /*0050*/  UMOV UR4, 0x400 ;  /* 0x0000040000047882 */ /* 0x000fe20000000000 */
[----:B------:R-:W3:Y:S04]  /*0060*/  LDCU.64 UR10, c[0x0][0x380] ;  /* 0x00007000ff0a77ac */ /* 0x000ee80008000a00 */
[----:B------:R-:W1:Y:S08]  /*0070*/  LDC R3, c[0x0][0x360] ;  /* 0x0000d800ff037b82 */ /* 0x000e700000000800 */
[----:B------:R-:W4:Y:S08]  /*0080*/  S2UR UR5, SR_CgaCtaId ;  /* 0x00000000000579c3 */ /* 0x000f300000008800 */
[----:B------:R-:W3:Y:S01]  /*0090*/  LDC.64 R4, c[0x0][0x390] ;  /* 0x0000e400ff047b82 */ /* 0x000ee20000000a00 */
[----:B0-----:R-:W-:Y:S01]  /*00a0*/  VIMNMX.U32 R7, PT, PT, R8, 0x38, PT ;  /* 0x0000003808077848 */ /* 0x001fe20003fe0000 */
[----:B-1----:R-:W-:Y:S01]  /*00b0*/  IMAD R2, R3, UR6, R8 ;  /* 0x0000000603027c24 */ /* 0x002fe2000f8e0208 */
[----:B------:R-:W0:Y:S04]  /*00c0*/  LDCU.64 UR6, c[0x0][0x358] ;  /* 0x00006b00ff0677ac */ /* 0x000e280008000a00 */
[----:B--2---:R-:W-:Y:S01]  /*00d0*/  ISETP.GE.U32.AND P0, PT, R2, UR8, PT ;  /* 0x0000000802007c0c */ /* 0x004fe2000bf06070 */
[----:B----4-:R-:W-:-:S03]  /*00e0*/  ULEA UR4, UR5, UR4, 0x18 ;  /* 0x0000000405047291 */ /* 0x010fc6000f8ec0ff */
[----:B------:R-:W-:-:S03]  /*00f0*/  ISETP.GE.U32.AND.EX P0, PT, RZ, UR9, PT, P0 ;  /* 0x00000009ff007c0c */ /* 0x000fc6000bf06100 */
[----:B------:R-:W-:-:S05]  /*0100*/  LEA R0, R8, UR4, 0x2 ;  /* 0x0000000408007c11 */ /* 0x000fca000f8e10ff */
[----:B------:R1:W-:Y:S01]  /*0110*/  STS [R0], RZ ;  /* 0x000000ff00007388 */ /* 0x0003e20000000800 */
[----:B------:R-:W-:Y:S06]  /*0120*/  BAR.SYNC.DEFER_BLOCKING 0x0 ;  /* 0x0000000000007b1d */ /* 0x000fec0000010000 */
[----:B0--3--:R-:W-:Y:S05]  /*0130*/  @P0 BRA `(.L_x_1) ;  /* 0x0000000000380947 */ /* 0x009fea0003800000 */
[----:B------:R-:W1:Y:S01]  /*0140*/  LDCU UR5, c[0x0][0x370] ;  /* 0x00006e00ff0577ac */ /* 0x000e620008000800 */
[----:B------:R-:W-:Y:S02]  /*0150*/  IMAD.MOV.U32 R9, RZ, RZ, R2 ;  /* 0x000000ffff097224 */ /* 0x000fe400078e0002 */
[----:B------:R-:W-:Y:S02]  /*0160*/  IMAD.MOV.U32 R11, RZ, RZ, RZ ;  /* 0x000000ffff0b7224 */ /* 0x000fe400078e00ff */
[----:B-1----:R-:W-:-:S07]  /*0170*/  IMAD R0, R3, UR5, RZ ;  /* 0x0000000503007c24 */ /* 0x002fce000f8e02ff */
.L_x_2:
[----:B------:R-:W-:-:S04]  /*0180*/  IADD3 R2, P0, PT, R9, UR10, RZ ;  /* 0x0000000a09027c10 */ /* 0x000fc8000ff1e0ff */
[----:B------:R-:W-:-:S05]  /*0190*/  IADD3.X R3, PT, PT, R11, UR11, RZ, P0, !PT ;  /* 0x0000000b0b037c10 */ /* 0x000fca00087fe4ff */
[----:B------:R-:W2:Y:S01]  /*01a0*/  LDG.E.U8 R2, desc[UR6][R2.64] ;  /* 0x0000000602027981 */ /* 0x000ea2000c1e1100 */
[----:B------:R-:W-:-:S04]  /*01b0*/  IADD3 R9, P1, PT, R0, R9, RZ ;  /* 0x0000000900097210 */ /* 0x000fc80007f3e0ff */
[----:B------:R-:W-:Y:S02]  /*01c0*/  ISETP.GE.U32.AND P0, PT, R9, UR8, PT ;  /* 0x0000000809007c0c */ /* 0x000fe4000bf06070 */
[----:B------:R-:W-:-:S04]  /*01d0*/  LEA.HI.X.SX32 R11, R0, R11, 0x1, P1 ;  /* 0x0000000b000b7211 */ /* 0x000fc800008f0eff */
[----:B------:R-:W-:Y:S02]  /*01e0*/  ISETP.GE.U32.AND.EX P0, PT, R11, UR9, PT, P0 ;  /* 0x000000090b007c0c */ /* 0x000fe4000bf06100 */
[----:B0-2---:R-:W-:-:S05]  /*01f0*/  LEA R6, R2, UR4, 0x2 ;  /* 0x0000000402067c11 */ /* 0x005fca000f8e10ff */
[----:B------:R0:W-:Y:S06]  /*0200*/  ATOMS.POPC.INC.32 RZ, [R6+URZ] ;  /* 0x0000000006ff7f8c */ /* 0x0001ec000d8000ff */
[----:B------:R-:W-:Y:S05]  /*0210*/  @!P0 BRA `(.L_x_2) ;  /* 0xfffffffc00d88947 */ /* 0x000fea000383ffff */
.L_x_1:
[----:B------:R-:W-:Y:S05]  /*0220*/  BSYNC.RECONVERGENT B0 ;  /* 0x0000000000007941 */ /* 0x000fea0003800200 */
.L_x_0:
[----:B------:R-:W-:Y:S01]  /*0230*/  BAR.SYNC.DEFER_BLOCKING 0x0 ;  /* 0x0000000000007b1d */ /* 0x000fe20000010000 */
[C---:B------:R-:W-:Y:S01]  /*0240*/  IMAD R7, R8.reuse, 0x2, R7 ;  /* 0x0000000208077824 */ /* 0x040fe200078e0207 */
[----:B------:R-:W-:Y:S01]  /*0250*/  ISETP.GE.U32.AND P0, PT, R8, 0x38, PT ;  /* 0x000000380800780c */ /* 0x000fe20003f06070 */
[----:B-1----:R-:W-:Y:S02]  /*0260*/  IMAD.MOV.U32 R0, RZ, RZ, -0x3 ;  /* 0xfffffffdff007424 */ /* 0x002fe400078e00ff */
[C---:B------:R-:W-:Y:S01]  /*0270*/  IMAD.WIDE.U32 R2, R7.reuse, 0x4, R4 ;  /* 0x0000000407027825 */ /* 0x040fe200078e0004 */
[----:B------:R-:W-:Y:S02]  /*0280*/  LEA R7, R7, UR4, 0x2 ;  /* 0x0000000407077c11 */ /* 0x000fe4000f8e10ff */
[----:B------:R-:W-:-:S07]  /*0290*/  SEL R0, R0, 0xfffffffe, !P0 ;  /* 0xfffffffe00007807 */ /* 0x000fce0004000000 */
.L_x_3:
[----:B------:R1:W2:Y:S01]  /*02a0*/  LDS R5, [R7] ;  /* 0x0000000007057984 */ /* 0x0002a20000000800 */
[----:B------:R-:W-:-:S05]  /*02b0*/  VIADD R0, R0, 0x1 ;  /* 0x0000000100007836 */ /* 0x000fca0000000000 */
[----:B------:R-:W-:Y:S01]  /*02c0*/  ISETP.NE.AND P0, PT, R0, RZ, PT ;  /* 0x000000ff0000720c */ /* 0x000fe20003f05270 */
[----:B-1----:R-:W-:Y:S01]  /*02d0*/  VIADD R7, R7, 0x4 ;  /* 0x0000000407077836 */ /* 0x002fe20000000000 */
[----:B--2---:R1:W-:Y:S02]  /*02e0*/  REDG.E.ADD.STRONG.GPU desc[UR6][R2.64], R5 ;  /* 0x000000050200798e */ /* 0x0043e4000c12e106 */
[----:B-1----:R-:W-:-:S05]  /*02f0*/  IADD3 R2, P1, PT, R2, 0x4, RZ ;  /* 0x0000000402027810 */ /* 0x002fca0007f3e0ff */
[----:B------:R-:W-:-:S04]  /*0300*/  IMAD.X R3, RZ, RZ, R3, P1 ;  /* 0x000000ffff037224 */ /* 0x000fc800008e0603 */
[----:B------:R-:W-:Y:S05]  /*0310*/  @P0 BRA `(.L_x_3) ;  /* 0xfffffffc00e00947 */ /* 0x000fea000383ffff */
[----:B------:R-:W-:Y:S05]  /*0320*/  EXIT ;  /* 0x000000000000794d */ /* 0x000fea0003800000 */
.L_x_4:
[----:B------:R-:W-:-:S00]  /*0330*/  BRA `(.L_x_4) ;  /* 0xfffffffc00fc7947 */ /* 0x000fc0000383ffff */
[----:B------:R-:W-:-:S00]  /*0340*/  NOP ;  /* 0x0000000000007918 */ /* 0x000fc00000000000 */
        /* <DEDUP_REMOVED lines=11> */
.L_x_5:


//--------------------- .nv.shared._Z16kernelHistogramaPhmPj --------------------------
	.section	.nv.shared._Z16kernelHistogramaPhmPj,"aw",@nobits
	.sectionflags	@""
	.align	4
.nv.shared._Z16kernelHistogramaPhmPj:
	.zero		2048


//--------------------- .nv.shared.reserved.0     --------------------------
	.section	.nv.shared.reserved.0,"aw",@nobits
	.weak		__nv_reservedSMEM_offset_0_alias
	.size		__nv_reservedSMEM_offset_0_alias, 0, 64
	.other		__nv_reservedSMEM_offset_0_alias,@"STO_CUDA_RESERVED_SHARED STV_DEFAULT"
__nv_reservedSMEM_offset_0_alias:
	.zero		0
	.zero		64


//--------------------- .nv.constant0._Z16kernelHistogramaPhmPj --------------------------
	.section	.nv.constant0._Z16kernelHistogramaPhmPj,"a",@progbits
	.sectionflags	@""
	.align	4
.nv.constant0._Z16kernelHistogramaPhmPj:
	.zero		920


//--------------------- SYMBOLS --------------------------

	.type		.nv.reservedSmem.offset0,@object
	.size		.nv.reservedSmem.offset0,0x4
	.type		.nv.reservedSmem.cap,@object
	.size		.nv.reservedSmem.cap,0x4
